//
// Generated by NVIDIA NVVM Compiler
//
// Compiler Build ID: CL-36424714
// Cuda compilation tools, release 13.0, V13.0.88
// Based on NVVM 20.0.0
//

.version 9.0
.target sm_100
.address_size 64

	// .globl	_Z23matrix_transpose_kernelPKfPfii
// _ZZ23matrix_transpose_kernelPKfPfiiE2sm has been demoted

.visible .entry _Z23matrix_transpose_kernelPKfPfii(
	.param .u64 .ptr .align 1 _Z23matrix_transpose_kernelPKfPfii_param_0,
	.param .u64 .ptr .align 1 _Z23matrix_transpose_kernelPKfPfii_param_1,
	.param .u32 _Z23matrix_transpose_kernelPKfPfii_param_2,
	.param .u32 _Z23matrix_transpose_kernelPKfPfii_param_3
)
{
	.reg .pred 	%p<7>;
	.reg .b32 	%r<24>;
	.reg .b32 	%f<3>;
	.reg .b64 	%rd<9>;
	// demoted variable
	.shared .align 4 .b8 _ZZ23matrix_transpose_kernelPKfPfiiE2sm[1088];
	ld.param.u64 	%rd1, [_Z23matrix_transpose_kernelPKfPfii_param_0];
	ld.param.u64 	%rd2, [_Z23matrix_transpose_kernelPKfPfii_param_1];
	ld.param.u32 	%r9, [_Z23matrix_transpose_kernelPKfPfii_param_2];
	ld.param.u32 	%r10, [_Z23matrix_transpose_kernelPKfPfii_param_3];
	mov.u32 	%r1, %tid.x;
	mov.u32 	%r2, %tid.y;
	mov.u32 	%r11, %ctaid.y;
	shl.b32 	%r3, %r11, 4;
	add.s32 	%r4, %r3, %r2;
	mov.u32 	%r12, %ctaid.x;
	shl.b32 	%r5, %r12, 4;
	add.s32 	%r6, %r5, %r1;
	setp.ge.s32 	%p1, %r4, %r9;
	setp.ge.s32 	%p2, %r6, %r10;
	or.pred  	%p3, %p1, %p2;
	@%p3 bra 	$L__BB0_2;
	cvta.to.global.u64 	%rd3, %rd1;
	mad.lo.s32 	%r13, %r10, %r4, %r6;
	mul.wide.s32 	%rd4, %r13, 4;
	add.s64 	%rd5, %rd3, %rd4;
	ld.global.f32 	%f1, [%rd5];
	mov.u32 	%r14, _ZZ23matrix_transpose_kernelPKfPfiiE2sm;
	mad.lo.s32 	%r15, %r2, 68, %r14;
	shl.b32 	%r16, %r1, 2;
	add.s32 	%r17, %r15, %r16;
	st.shared.f32 	[%r17], %f1;
$L__BB0_2:
	bar.sync 	0;
	add.s32 	%r7, %r5, %r2;
	add.s32 	%r18, %r3, %r1;
	setp.ge.s32 	%p4, %r7, %r10;
	setp.ge.s32 	%p5, %r18, %r9;
	or.pred  	%p6, %p4, %p5;
	@%p6 bra 	$L__BB0_4;
	mov.u32 	%r19, _ZZ23matrix_transpose_kernelPKfPfiiE2sm;
	mad.lo.s32 	%r20, %r1, 68, %r19;
	shl.b32 	%r21, %r2, 2;
	add.s32 	%r22, %r20, %r21;
	ld.shared.f32 	%f2, [%r22];
	mad.lo.s32 	%r23, %r9, %r7, %r18;
	cvta.to.global.u64 	%rd6, %rd2;
	mul.wide.s32 	%rd7, %r23, 4;
	add.s64 	%rd8, %rd6, %rd7;
	st.global.f32 	[%rd8], %f2;
$L__BB0_4:
	ret;

}


// ===== COMPILED SASS (sm_100) =====

	.target	sm_100

	.elftype	@"ET_EXEC"


//--------------------- .note.nv.tkinfo           --------------------------
	.section	.note.nv.tkinfo,"",@"SHT_NOTE"
	.sectionflags	@"SHF_NOTE_NV_TKINFO"
	.tkinfo
        /*0018*/ 	.word	0x00000002
        /*0030*/ 	.string	""
        /*0030*/ 	.string	"ptxas"
        /*0030*/ 	.string	"Cuda compilation tools, release 13.0, V13.0.88"
        /*0030*/ 	.string	"Build cuda_13.0.r13.0/compiler.36424714_0"
        /*0030*/ 	.string	"-arch sm_100 -m 64 "



//--------------------- .note.nv.cuinfo           --------------------------
	.section	.note.nv.cuinfo,"",@"SHT_NOTE"
	.sectionflags	@"SHF_NOTE_NV_CUINFO"
        /*0018*/ 	.short	0x0002
        /*001a*/ 	.short	0x0064
        /*001c*/ 	.short	0x0082
	.zero		2


//--------------------- .nv.info                  --------------------------
	.section	.nv.info,"",@"SHT_CUDA_INFO"
	.align	4


	//----- nvinfo : EIATTR_REGCOUNT
	.align		4
        /*0000*/ 	.byte	0x04, 0x2f
        /*0002*/ 	.short	(.L_1 - .L_0)
	.align		4
.L_0:
        /*0004*/ 	.word	index@(_Z23matrix_transpose_kernelPKfPfii)
        /*0008*/ 	.word	0x0000000e


	//----- nvinfo : EIATTR_FRAME_SIZE
	.align		4
.L_1:
        /*000c*/ 	.byte	0x04, 0x11
        /*000e*/ 	.short	(.L_3 - .L_2)
	.align		4
.L_2:
        /*0010*/ 	.word	index@(_Z23matrix_transpose_kernelPKfPfii)
        /*0014*/ 	.word	0x00000000


	//----- nvinfo : EIATTR_MIN_STACK_SIZE
	.align		4
.L_3:
        /*0018*/ 	.byte	0x04, 0x12
        /*001a*/ 	.short	(.L_5 - .L_4)
	.align		4
.L_4:
        /*001c*/ 	.word	index@(_Z23matrix_transpose_kernelPKfPfii)
        /*0020*/ 	.word	0x00000000
.L_5:


//--------------------- .nv.compat                --------------------------
	.section	.nv.compat,"",@"SHT_CUDA_COMPAT_INFO"
	.align	4
        /*0000*/ 	.byte	0x02, 0x09, 0x00, 0x00, 0x02, 0x02, 0x01, 0x00, 0x02, 0x05, 0x05, 0x00, 0x03, 0x07, 0x01, 0x01
        /*0010*/ 	.byte	0x02, 0x03, 0x00, 0x00, 0x02, 0x06, 0x01, 0x00, 0x04, 0x0b, 0x08, 0x00, 0x09, 0x00, 0x00, 0x00
        /*0020*/ 	.byte	0x00, 0x00, 0x00, 0x00


//--------------------- .nv.info._Z23matrix_transpose_kernelPKfPfii --------------------------
	.section	.nv.info._Z23matrix_transpose_kernelPKfPfii,"",@"SHT_CUDA_INFO"
	.sectionflags	@""
	.align	4


	//----- nvinfo : EIATTR_CUDA_API_VERSION
	.align		4
        /*0000*/ 	.byte	0x04, 0x37
        /*0002*/ 	.short	(.L_7 - .L_6)
.L_6:
        /*0004*/ 	.word	0x00000082


	//----- nvinfo : EIATTR_KPARAM_INFO
	.align		4
.L_7:
        /*0008*/ 	.byte	0x04, 0x17
        /*000a*/ 	.short	(.L_9 - .L_8)
.L_8:
        /*000c*/ 	.word	0x00000000
        /*0010*/ 	.short	0x0003
        /*0012*/ 	.short	0x0014
        /*0014*/ 	.byte	0x00, 0xf0, 0x11, 0x00


	//----- nvinfo : EIATTR_KPARAM_INFO
	.align		4
.L_9:
        /*0018*/ 	.byte	0x04, 0x17
        /*001a*/ 	.short	(.L_11 - .L_10)
.L_10:
        /*001c*/ 	.word	0x00000000
        /*0020*/ 	.short	0x0002
        /*0022*/ 	.short	0x0010
        /*0024*/ 	.byte	0x00, 0xf0, 0x11, 0x00


	//----- nvinfo : EIATTR_KPARAM_INFO
	.align		4
.L_11:
        /*0028*/ 	.byte	0x04, 0x17
        /*002a*/ 	.short	(.L_13 - .L_12)
.L_12:
        /*002c*/ 	.word	0x00000000
        /*0030*/ 	.short	0x0001
        /*0032*/ 	.short	0x0008
        /*0034*/ 	.byte	0x00, 0xf5, 0x21, 0x00


	//----- nvinfo : EIATTR_KPARAM_INFO
	.align		4
.L_13:
        /*0038*/ 	.byte	0x04, 0x17
        /*003a*/ 	.short	(.L_15 - .L_14)
.L_14:
        /*003c*/ 	.word	0x00000000
        /*0040*/ 	.short	0x0000
        /*0042*/ 	.short	0x0000
        /*0044*/ 	.byte	0x00, 0xf5, 0x21, 0x00


	//----- nvinfo : EIATTR_SPARSE_MMA_MASK
	.align		4
.L_15:
        /*0048*/ 	.byte	0x03, 0x50
        /*004a*/ 	.short	0x0000


	//----- nvinfo : EIATTR_MAXREG_COUNT
	.align		4
        /*004c*/ 	.byte	0x03, 0x1b
        /*004e*/ 	.short	0x00ff


	//----- nvinfo : EIATTR_NUM_BARRIERS
	.align		4
        /*0050*/ 	.byte	0x02, 0x4c
        /*0052*/ 	.byte	0x01
	.zero		1


	//----- nvinfo : EIATTR_MERCURY_ISA_VERSION
	.align		4
        /*0054*/ 	.byte	0x03, 0x5f
        /*0056*/ 	.short	0x0101


	//----- nvinfo : EIATTR_VRC_CTA_INIT_COUNT
	.align		4
        /*0058*/ 	.byte	0x02, 0x4a
	.zero		1
	.zero		1


	//----- nvinfo : EIATTR_EXIT_INSTR_OFFSETS
	.align		4
        /*005c*/ 	.byte	0x04, 0x1c
        /*005e*/ 	.short	(.L_17 - .L_16)


	//   ....[0]....
.L_16:
        /*0060*/ 	.word	0x000001a0


	//   ....[1]....
        /*0064*/ 	.word	0x00000250


	//----- nvinfo : EIATTR_CBANK_PARAM_SIZE
	.align		4
.L_17:
        /*0068*/ 	.byte	0x03, 0x19
        /*006a*/ 	.short	0x0018


	//----- nvinfo : EIATTR_PARAM_CBANK
	.align		4
        /*006c*/ 	.byte	0x04, 0x0a
        /*006e*/ 	.short	(.L_19 - .L_18)
	.align		4
.L_18:
        /*0070*/ 	.word	index@(.nv.constant0._Z23matrix_transpose_kernelPKfPfii)
        /*0074*/ 	.short	0x0380
        /*0076*/ 	.short	0x0018


	//----- nvinfo : EIATTR_SW_WAR
	.align		4
.L_19:
        /*0078*/ 	.byte	0x04, 0x36
        /*007a*/ 	.short	(.L_21 - .L_20)
.L_20:
        /*007c*/ 	.word	0x00000008
.L_21:


//--------------------- .nv.callgraph             --------------------------
	.section	.nv.callgraph,"",@"SHT_CUDA_CALLGRAPH"
	.align	4
	.sectionentsize	8
	.align		4
        /*0000*/ 	.word	0x00000000
	.align		4
        /*0004*/ 	.word	0xffffffff
	.align		4
        /*0008*/ 	.word	0x00000000
	.align		4
        /*000c*/ 	.word	0xfffffffe
	.align		4
        /*0010*/ 	.word	0x00000000
	.align		4
        /*0014*/ 	.word	0xfffffffd
	.align		4
        /*0018*/ 	.word	0x00000000
	.align		4
        /*001c*/ 	.word	0xfffffffc


//--------------------- .text._Z23matrix_transpose_kernelPKfPfii --------------------------
	.section	.text._Z23matrix_transpose_kernelPKfPfii,"ax",@progbits
	.align	128
        .global         _Z23matrix_transpose_kernelPKfPfii
        .type           _Z23matrix_transpose_kernelPKfPfii,@function
        .size           _Z23matrix_transpose_kernelPKfPfii,(.L_x_1 - _Z23matrix_transpose_kernelPKfPfii)
        .other          _Z23matrix_transpose_kernelPKfPfii,@"STO_CUDA_ENTRY STV_DEFAULT"
_Z23matrix_transpose_kernelPKfPfii:
.text._Z23matrix_transpose_kernelPKfPfii:
[----:B------:R-:W-:Y:S01]  /*0000*/  LDC R1, c[0x0][0x37c] ;  /* 0x0000df00ff017b82 */ /* 0x000fe20000000800 */
[----:B------:R-:W0:Y:S01]  /*0010*/  S2R R9, SR_TID.X ;  /* 0x0000000000097919 */ /* 0x000e220000002100 */
[----:B------:R-:W1:Y:S01]  /*0020*/  LDCU.64 UR6, c[0x0][0x390] ;  /* 0x00007200ff0677ac */ /* 0x000e620008000a00 */
[----:B------:R-:W0:Y:S01]  /*0030*/  S2R R6, SR_CTAID.X ;  /* 0x0000000000067919 */ /* 0x000e220000002500 */
[----:B------:R-:W2:Y:S01]  /*0040*/  LDCU.64 UR4, c[0x0][0x358] ;  /* 0x00006b00ff0477ac */ /* 0x000ea20008000a00 */
[----:B------:R-:W3:Y:S01]  /*0050*/  S2R R4, SR_CTAID.Y ;  /* 0x0000000000047919 */ /* 0x000ee20000002600 */
[----:B------:R-:W3:Y:S01]  /*0060*/  S2R R11, SR_TID.Y ;  /* 0x00000000000b7919 */ /* 0x000ee20000002200 */
[----:B0-----:R-:W-:-:S05]  /*0070*/  IMAD R5, R6, 0x10, R9 ;  /* 0x0000001006057824 */ /* 0x001fca00078e0209 */
[----:B-1----:R-:W-:Y:S01]  /*0080*/  ISETP.GE.AND P0, PT, R5, UR7, PT ;  /* 0x0000000705007c0c */ /* 0x002fe2000bf06270 */
[----:B---3--:R-:W-:-:S05]  /*0090*/  IMAD R0, R4, 0x10, R11 ;  /* 0x0000001004007824 */ /* 0x008fca00078e020b */
[----:B------:R-:W-:-:S13]  /*00a0*/  ISETP.GE.OR P0, PT, R0, UR6, P0 ;  /* 0x0000000600007c0c */ /* 0x000fda0008706670 */
[----:B------:R-:W0:Y:S01]  /*00b0*/  @!P0 LDC.64 R2, c[0x0][0x380] ;  /* 0x0000e000ff028b82 */ /* 0x000e220000000a00 */
[----:B------:R-:W-:-:S04]  /*00c0*/  @!P0 IMAD R5, R0, UR7, R5 ;  /* 0x0000000700058c24 */ /* 0x000fc8000f8e0205 */
[----:B0-----:R-:W-:-:S06]  /*00d0*/  @!P0 IMAD.WIDE R2, R5, 0x4, R2 ;  /* 0x0000000405028825 */ /* 0x001fcc00078e0202 */
[----:B--2---:R-:W2:Y:S01]  /*00e0*/  @!P0 LDG.E R2, desc[UR4][R2.64] ;  /* 0x0000000402028981 */ /* 0x004ea2000c1e1900 */
[----:B------:R-:W-:Y:S02]  /*00f0*/  @!P0 MOV R0, 0x400 ;  /* 0x0000040000008802 */ /* 0x000fe40000000f00 */
[----:B------:R-:W-:Y:S01]  /*0100*/  LEA R7, R4, R9, 0x4 ;  /* 0x0000000904077211 */ /* 0x000fe200078e20ff */
[----:B------:R-:W0:Y:S01]  /*0110*/  @!P0 S2R R5, SR_CgaCtaId ;  /* 0x0000000000058919 */ /* 0x000e220000008800 */
[----:B------:R-:W-:Y:S02]  /*0120*/  IMAD R4, R6, 0x10, R11 ;  /* 0x0000001006047824 */ /* 0x000fe400078e020b */
[----:B------:R-:W-:-:S04]  /*0130*/  ISETP.GE.AND P1, PT, R7, UR6, PT ;  /* 0x0000000607007c0c */ /* 0x000fc8000bf26270 */
[----:B------:R-:W-:Y:S02]  /*0140*/  ISETP.GE.OR P1, PT, R4, UR7, P1 ;  /* 0x0000000704007c0c */ /* 0x000fe40008f26670 */
[----:B0-----:R-:W-:-:S05]  /*0150*/  @!P0 LEA R0, R5, R0, 0x18 ;  /* 0x0000000005008211 */ /* 0x001fca00078ec0ff */
[----:B------:R-:W-:-:S05]  /*0160*/  @!P0 IMAD R0, R11, 0x44, R0 ;  /* 0x000000440b008824 */ /* 0x000fca00078e0200 */
[----:B------:R-:W-:-:S05]  /*0170*/  @!P0 LEA R5, R9, R0, 0x2 ;  /* 0x0000000009058211 */ /* 0x000fca00078e10ff */
[----:B--2---:R0:W-:Y:S01]  /*0180*/  @!P0 STS [R5], R2 ;  /* 0x0000000205008388 */ /* 0x0041e20000000800 */
[----:B------:R-:W-:Y:S06]  /*0190*/  BAR.SYNC.DEFER_BLOCKING 0x0 ;  /* 0x0000000000007b1d */ /* 0x000fec0000010000 */
[----:B------:R-:W-:Y:S05]  /*01a0*/  @P1 EXIT ;  /* 0x000000000000194d */ /* 0x000fea0003800000 */
[----:B------:R-:W1:Y:S01]  /*01b0*/  S2R R3, SR_CgaCtaId ;  /* 0x0000000000037919 */ /* 0x000e620000008800 */
[----:B------:R-:W-:Y:S01]  /*01c0*/  MOV R0, 0x400 ;  /* 0x0000040000007802 */ /* 0x000fe20000000f00 */
[----:B------:R-:W-:-:S03]  /*01d0*/  IMAD R7, R4, UR6, R7 ;  /* 0x0000000604077c24 */ /* 0x000fc6000f8e0207 */
[----:B-1----:R-:W-:Y:S02]  /*01e0*/  LEA R0, R3, R0, 0x18 ;  /* 0x0000000003007211 */ /* 0x002fe400078ec0ff */
[----:B0-----:R-:W0:Y:S03]  /*01f0*/  LDC.64 R2, c[0x0][0x388] ;  /* 0x0000e200ff027b82 */ /* 0x001e260000000a00 */
[----:B------:R-:W-:-:S04]  /*0200*/  IMAD R0, R9, 0x44, R0 ;  /* 0x0000004409007824 */ /* 0x000fc800078e0200 */
[----:B------:R-:W-:-:S05]  /*0210*/  IMAD R0, R11, 0x4, R0 ;  /* 0x000000040b007824 */ /* 0x000fca00078e0200 */
[----:B------:R-:W1:Y:S01]  /*0220*/  LDS R5, [R0] ;  /* 0x0000000000057984 */ /* 0x000e620000000800 */
[----:B0-----:R-:W-:-:S05]  /*0230*/  IMAD.WIDE R2, R7, 0x4, R2 ;  /* 0x0000000407027825 */ /* 0x001fca00078e0202 */
[----:B-1----:R-:W-:Y:S01]  /*0240*/  STG.E desc[UR4][R2.64], R5 ;  /* 0x0000000502007986 */ /* 0x002fe2000c101904 */
[----:B------:R-:W-:Y:S05]  /*0250*/  EXIT ;  /* 0x000000000000794d */ /* 0x000fea0003800000 */
.L_x_0:
[----:B------:R-:W-:-:S00]  /*0260*/  BRA `(.L_x_0) ;  /* 0xfffffffc00fc7947 */ /* 0x000fc0000383ffff */
[----:B------:R-:W-:-:S00]  /*0270*/  NOP ;  /* 0x0000000000007918 */ /* 0x000fc00000000000 */
        /* <DEDUP_REMOVED lines=8> */
.L_x_1:


//--------------------- .nv.shared._Z23matrix_transpose_kernelPKfPfii --------------------------
	.section	.nv.shared._Z23matrix_transpose_kernelPKfPfii,"aw",@nobits
	.sectionflags	@""
	.align	4
.nv.shared._Z23matrix_transpose_kernelPKfPfii:
	.zero		2112


//--------------------- .nv.shared.reserved.0     --------------------------
	.section	.nv.shared.reserved.0,"aw",@nobits
	.weak		__nv_reservedSMEM_offset_0_alias
	.size		__nv_reservedSMEM_offset_0_alias, 0, 64
	.other		__nv_reservedSMEM_offset_0_alias,@"STO_CUDA_RESERVED_SHARED STV_DEFAULT"
__nv_reservedSMEM_offset_0_alias:
	.zero		0
	.zero		64


//--------------------- .nv.constant0._Z23matrix_transpose_kernelPKfPfii --------------------------
	.section	.nv.constant0._Z23matrix_transpose_kernelPKfPfii,"a",@progbits
	.sectionflags	@""
	.align	4
.nv.constant0._Z23matrix_transpose_kernelPKfPfii:
	.zero		920


//--------------------- SYMBOLS --------------------------

	.type		.nv.reservedSmem.offset0,@object
	.size		.nv.reservedSmem.offset0,0x4
	.type		.nv.reservedSmem.cap,@object
	.size		.nv.reservedSmem.cap,0x4
